	.headerflags	@"EF_CUDA_TEXMODE_UNIFIED EF_CUDA_64BIT_ADDRESS EF_CUDA_ACCELERATORS EF_CUDA_SM90 EF_CUDA_VIRTUAL_SM(EF_CUDA_SM90)"
	.elftype	@"ET_EXEC"


//--------------------- .nv.info                  --------------------------
	.section	.nv.info,"",@"SHT_CUDA_INFO"
	.align	4


	//----- nvinfo : EIATTR_REGCOUNT
	.align		4
        /*0000*/ 	.byte	0x04, 0x2f
        /*0002*/ 	.short	(.L_1 - .L_0)
	.align		4
.L_0:
        /*0004*/ 	.word	index@(triton_poi_fused_clone_0)
        /*0008*/ 	.word	0x0000000e


	//----- nvinfo : EIATTR_MIN_STACK_SIZE
	.align		4
.L_1:
        /*000c*/ 	.byte	0x04, 0x12
        /*000e*/ 	.short	(.L_3 - .L_2)
	.align		4
.L_2:
        /*0010*/ 	.word	index@(triton_poi_fused_clone_0)
        /*0014*/ 	.word	0x00000000


	//----- nvinfo : EIATTR_FRAME_SIZE
	.align		4
.L_3:
        /*0018*/ 	.byte	0x04, 0x11
        /*001a*/ 	.short	(.L_5 - .L_4)
	.align		4
.L_4:
        /*001c*/ 	.word	index@(triton_poi_fused_clone_0)
        /*0020*/ 	.word	0x00000000


	//----- nvinfo : EIATTR_MIN_STACK_SIZE
	.align		4
.L_5:
        /*0024*/ 	.byte	0x04, 0x12
        /*0026*/ 	.short	(.L_7 - .L_6)
	.align		4
.L_6:
        /*0028*/ 	.word	index@(triton_poi_fused_clone_0)
        /*002c*/ 	.word	0x00000000
.L_7:


//--------------------- .nv.info.triton_poi_fused_clone_0 --------------------------
	.section	.nv.info.triton_poi_fused_clone_0,"",@"SHT_CUDA_INFO"
	.sectionflags	@""
	.align	4


	//----- nvinfo : EIATTR_CUDA_API_VERSION
	.align		4
        /*0000*/ 	.byte	0x04, 0x37
        /*0002*/ 	.short	(.L_9 - .L_8)
.L_8:
        /*0004*/ 	.word	0x0000007c


	//----- nvinfo : EIATTR_KPARAM_INFO
	.align		4
.L_9:
        /*0008*/ 	.byte	0x04, 0x17
        /*000a*/ 	.short	(.L_11 - .L_10)
.L_10:
        /*000c*/ 	.word	0x00000000
        /*0010*/ 	.short	0x0002
        /*0012*/ 	.short	0x0010
        /*0014*/ 	.byte	0x00, 0xf0, 0x11, 0x00


	//----- nvinfo : EIATTR_KPARAM_INFO
	.align		4
.L_11:
        /*0018*/ 	.byte	0x04, 0x17
        /*001a*/ 	.short	(.L_13 - .L_12)
.L_12:
        /*001c*/ 	.word	0x00000000
        /*0020*/ 	.short	0x0001
        /*0022*/ 	.short	0x0008
        /*0024*/ 	.byte	0x00, 0xf4, 0x21, 0x00


	//----- nvinfo : EIATTR_KPARAM_INFO
	.align		4
.L_13:
        /*0028*/ 	.byte	0x04, 0x17
        /*002a*/ 	.short	(.L_15 - .L_14)
.L_14:
        /*002c*/ 	.word	0x00000000
        /*0030*/ 	.short	0x0000
        /*0032*/ 	.short	0x0000
        /*0034*/ 	.byte	0x00, 0xf4, 0x21, 0x00


	//----- nvinfo : EIATTR_SPARSE_MMA_MASK
	.align		4
.L_15:
        /*0038*/ 	.byte	0x03, 0x50
        /*003a*/ 	.short	0x0000


	//----- nvinfo : EIATTR_MAXREG_COUNT
	.align		4
        /*003c*/ 	.byte	0x03, 0x1b
        /*003e*/ 	.short	0x00ff


	//----- nvinfo : EIATTR_EXIT_INSTR_OFFSETS
	.align		4
        /*0040*/ 	.byte	0x04, 0x1c
        /*0042*/ 	.short	(.L_17 - .L_16)


	//   ....[0]....
.L_16:
        /*0044*/ 	.word	0x00000240


	//   ....[1]....
        /*0048*/ 	.word	0x00000260


	//----- nvinfo : EIATTR_REQNTID
	.align		4
.L_17:
        /*004c*/ 	.byte	0x04, 0x10
        /*004e*/ 	.short	(.L_19 - .L_18)
.L_18:
        /*0050*/ 	.word	0x00000080
        /*0054*/ 	.word	0x00000001
        /*0058*/ 	.word	0x00000001


	//----- nvinfo : EIATTR_CRS_STACK_SIZE
	.align		4
.L_19:
        /*005c*/ 	.byte	0x04, 0x1e
        /*005e*/ 	.short	(.L_21 - .L_20)
.L_20:
        /*0060*/ 	.word	0x00000000


	//----- nvinfo : EIATTR_CBANK_PARAM_SIZE
	.align		4
.L_21:
        /*0064*/ 	.byte	0x03, 0x19
        /*0066*/ 	.short	0x0014


	//----- nvinfo : EIATTR_PARAM_CBANK
	.align		4
        /*0068*/ 	.byte	0x04, 0x0a
        /*006a*/ 	.short	(.L_23 - .L_22)
	.align		4
.L_22:
        /*006c*/ 	.word	index@(.nv.constant0.triton_poi_fused_clone_0)
        /*0070*/ 	.short	0x0210
        /*0072*/ 	.short	0x0014


	//----- nvinfo : EIATTR_SW_WAR
	.align		4
.L_23:
        /*0074*/ 	.byte	0x04, 0x36
        /*0076*/ 	.short	(.L_25 - .L_24)
.L_24:
        /*0078*/ 	.word	0x00000008
.L_25:


//--------------------- .nv.callgraph             --------------------------
	.section	.nv.callgraph,"",@"SHT_CUDA_CALLGRAPH"
	.align	4
	.sectionentsize	8
	.align		4
        /*0000*/ 	.word	0x00000000
	.align		4
        /*0004*/ 	.word	0xffffffff
	.align		4
        /*0008*/ 	.word	0x00000000
	.align		4
        /*000c*/ 	.word	0xfffffffe
	.align		4
        /*0010*/ 	.word	0x00000000
	.align		4
        /*0014*/ 	.word	0xfffffffd
	.align		4
        /*0018*/ 	.word	0x00000000
	.align		4
        /*001c*/ 	.word	0xfffffffc


//--------------------- .text.triton_poi_fused_clone_0 --------------------------
	.section	.text.triton_poi_fused_clone_0,"ax",@progbits
	.align	128
        .global         triton_poi_fused_clone_0
        .type           triton_poi_fused_clone_0,@function
        .size           triton_poi_fused_clone_0,(.L_x_3 - triton_poi_fused_clone_0)
        .other          triton_poi_fused_clone_0,@"STO_CUDA_ENTRY STV_DEFAULT"
triton_poi_fused_clone_0:
.text.triton_poi_fused_clone_0:
[----:B------:R-:W0:Y:S02]  /*0000*/  LDC R1, c[0x0][0x28] ;  /* 0x00000a00ff017b82 */ /* 0x000e240000000800 */
[----:B------:R-:W1:Y:S01]  /*0010*/  S2R R0, SR_TID.X ;  /* 0x0000000000007919 */ /* 0x000e620000002100 */
[----:B------:R-:W2:Y:S01]  /*0020*/  LDC.64 R2, c[0x0][0x218] ;  /* 0x00008600ff027b82 */ /* 0x000ea20000000a00 */
[----:B------:R-:W-:Y:S01]  /*0030*/  ULDC.64 UR4, c[0x0][0x208] ;  /* 0x0000820000047ab9 */ /* 0x000fe20000000a00 */
[----:B------:R-:W-:Y:S01]  /*0040*/  BSSY B0, `(.L_x_0) ;  /* 0x000001f000007945 */ /* 0x000fe20003800000 */
[----:B------:R-:W3:Y:S01]  /*0050*/  S2R R7, SR_CTAID.X ;  /* 0x0000000000077919 */ /* 0x000ee20000002500 */
[----:B-1----:R-:W-:Y:S01]  /*0060*/  IMAD.SHL.U32 R0, R0, 0x2, RZ ;  /* 0x0000000200007824 */ /* 0x002fe200078e00ff */
[----:B---3--:R-:W-:-:S04]  /*0070*/  SHF.R.S32.HI R4, RZ, 0x17, R7 ;  /* 0x00000017ff047819 */ /* 0x008fc80000011407 */
[----:B------:R-:W-:Y:S02]  /*0080*/  LOP3.LUT R0, R0, 0xfe, RZ, 0xc0, !PT ;  /* 0x000000fe00007812 */ /* 0x000fe400078ec0ff */
[----:B------:R-:W-:-:S03]  /*0090*/  SGXT R4, R4, 0x1 ;  /* 0x000000010404781a */ /* 0x000fc60000000200 */
[----:B------:R-:W-:-:S04]  /*00a0*/  IMAD R7, R7, 0x100, R0 ;  /* 0x0000010007077824 */ /* 0x000fc800078e0200 */
[----:B--2---:R-:W-:Y:S01]  /*00b0*/  IMAD.WIDE R2, R7, 0x4, R2 ;  /* 0x0000000407027825 */ /* 0x004fe200078e0202 */
[CC--:B------:R-:W-:Y:S02]  /*00c0*/  LEA.HI R5, R4.reuse, R7.reuse, RZ, 0x3 ;  /* 0x0000000704057211 */ /* 0x0c0fe400078f18ff */
[CC--:B------:R-:W-:Y:S02]  /*00d0*/  LEA.HI R0, R4.reuse, R7.reuse, RZ, 0x2 ;  /* 0x0000000704007211 */ /* 0x0c0fe400078f10ff */
[--C-:B------:R-:W-:Y:S02]  /*00e0*/  SHF.R.S32.HI R8, RZ, 0x3, R5.reuse ;  /* 0x00000003ff087819 */ /* 0x100fe40000011405 */
[----:B------:R-:W-:Y:S02]  /*00f0*/  SHF.R.S32.HI R11, RZ, 0x1f, R5 ;  /* 0x0000001fff0b7819 */ /* 0x000fe40000011405 */
[----:B------:R-:W-:Y:S02]  /*0100*/  LEA.HI R6, R4, R7, RZ, 0x5 ;  /* 0x0000000704067211 */ /* 0x000fe400078f28ff */
[----:B------:R-:W1:Y:S01]  /*0110*/  LDC.64 R4, c[0x0][0x210] ;  /* 0x00008400ff047b82 */ /* 0x000e620000000a00 */
[----:B------:R-:W-:-:S02]  /*0120*/  SHF.R.S32.HI R9, RZ, 0x2, R0 ;  /* 0x00000002ff097819 */ /* 0x000fc40000011400 */
[----:B------:R-:W-:Y:S02]  /*0130*/  LEA.HI R11, R11, R8, RZ, 0x2 ;  /* 0x000000080b0b7211 */ /* 0x000fe400078f10ff */
[----:B------:R-:W-:Y:S02]  /*0140*/  LOP3.LUT R10, R6, 0xffffffe0, RZ, 0xc0, !PT ;  /* 0xffffffe0060a7812 */ /* 0x000fe400078ec0ff */
[C---:B------:R-:W-:Y:S02]  /*0150*/  LOP3.LUT R6, R0.reuse, 0xfffffffc, RZ, 0xc0, !PT ;  /* 0xfffffffc00067812 */ /* 0x040fe400078ec0ff */
[----:B------:R-:W-:Y:S02]  /*0160*/  LEA.HI R0, R0, R9, RZ, 0x1 ;  /* 0x0000000900007211 */ /* 0x000fe400078f08ff */
[----:B------:R-:W-:Y:S02]  /*0170*/  LOP3.LUT R11, R11, 0x3ffffffc, RZ, 0xc0, !PT ;  /* 0x3ffffffc0b0b7812 */ /* 0x000fe400078ec0ff */
[----:B------:R-:W-:-:S02]  /*0180*/  ISETP.GE.AND P0, PT, R7, 0x100, PT ;  /* 0x000001000700780c */ /* 0x000fc40003f06270 */
[----:B------:R-:W-:Y:S01]  /*0190*/  IADD3 R6, R10, R7, -R6 ;  /* 0x000000070a067210 */ /* 0x000fe20007ffe806 */
[----:B------:R-:W-:Y:S01]  /*01a0*/  IMAD.IADD R11, R8, 0x1, -R11 ;  /* 0x00000001080b7824 */ /* 0x000fe200078e0a0b */
[----:B------:R-:W-:-:S03]  /*01b0*/  LOP3.LUT R0, R0, 0xffffffe, RZ, 0xc0, !PT ;  /* 0x0ffffffe00007812 */ /* 0x000fc600078ec0ff */
[----:B------:R-:W-:Y:S01]  /*01c0*/  IMAD R11, R11, 0x4, R6 ;  /* 0x000000040b0b7824 */ /* 0x000fe200078e0206 */
[----:B------:R-:W-:Y:S01]  /*01d0*/  CS2R R6, SRZ ;  /* 0x0000000000067805 */ /* 0x000fe2000001ff00 */
[----:B------:R-:W-:-:S04]  /*01e0*/  IMAD.IADD R0, R9, 0x1, -R0 ;  /* 0x0000000109007824 */ /* 0x000fc800078e0a00 */
[----:B------:R-:W-:-:S04]  /*01f0*/  IMAD R11, R0, 0x10, R11 ;  /* 0x00000010000b7824 */ /* 0x000fc800078e020b */
[----:B-1----:R-:W-:Y:S01]  /*0200*/  IMAD.WIDE R4, R11, 0x4, R4 ;  /* 0x000000040b047825 */ /* 0x002fe200078e0204 */
[----:B------:R-:W-:Y:S06]  /*0210*/  @P0 BRA `(.L_x_1) ;  /* 0x0000000000040947 */ /* 0x000fec0003800000 */
[----:B------:R1:W5:Y:S02]  /*0220*/  LDG.E.64 R6, desc[UR4][R4.64] ;  /* 0x0000000404067981 */ /* 0x000364000c1e1b00 */
.L_x_1:
[----:B------:R-:W-:Y:S05]  /*0230*/  BSYNC B0 ;  /* 0x0000000000007941 */ /* 0x000fea0003800000 */
.L_x_0:
[----:B------:R-:W-:Y:S05]  /*0240*/  @P0 EXIT ;  /* 0x000000000000094d */ /* 0x000fea0003800000 */
[----:B-----5:R-:W-:Y:S01]  /*0250*/  STG.E.64 desc[UR4][R2.64], R6 ;  /* 0x0000000602007986 */ /* 0x020fe2000c101b04 */
[----:B------:R-:W-:Y:S05]  /*0260*/  EXIT ;  /* 0x000000000000794d */ /* 0x000fea0003800000 */
.L_x_2:
[----:B------:R-:W-:-:S00]  /*0270*/  BRA `(.L_x_2) ;  /* 0xfffffffc00fc7947 */ /* 0x000fc0000383ffff */
[----:B------:R-:W-:-:S00]  /*0280*/  NOP ;  /* 0x0000000000007918 */ /* 0x000fc00000000000 */
[----:B------:R-:W-:-:S00]  /*0290*/  NOP ;  /* 0x0000000000007918 */ /* 0x000fc00000000000 */
[----:B------:R-:W-:-:S00]  /*02a0*/  NOP ;  /* 0x0000000000007918 */ /* 0x000fc00000000000 */
[----:B------:R-:W-:-:S00]  /*02b0*/  NOP ;  /* 0x0000000000007918 */ /* 0x000fc00000000000 */
[----:B------:R-:W-:-:S00]  /*02c0*/  NOP ;  /* 0x0000000000007918 */ /* 0x000fc00000000000 */
[----:B------:R-:W-:-:S00]  /*02d0*/  NOP ;  /* 0x0000000000007918 */ /* 0x000fc00000000000 */
[----:B------:R-:W-:-:S00]  /*02e0*/  NOP ;  /* 0x0000000000007918 */ /* 0x000fc00000000000 */
[----:B------:R-:W-:-:S00]  /*02f0*/  NOP ;  /* 0x0000000000007918 */ /* 0x000fc00000000000 */
.L_x_3:


//--------------------- .nv.constant0.triton_poi_fused_clone_0 --------------------------
	.section	.nv.constant0.triton_poi_fused_clone_0,"a",@progbits
	.sectionflags	@""
	.align	4
.nv.constant0.triton_poi_fused_clone_0:
	.zero		548
